	.headerflags	@"EF_CUDA_TEXMODE_UNIFIED EF_CUDA_64BIT_ADDRESS EF_CUDA_ACCELERATORS EF_CUDA_SM90 EF_CUDA_VIRTUAL_SM(EF_CUDA_SM90)"
	.elftype	@"ET_EXEC"


//--------------------- .nv.info                  --------------------------
	.section	.nv.info,"",@"SHT_CUDA_INFO"
	.align	4


	//----- nvinfo : EIATTR_REGCOUNT
	.align		4
        /*0000*/ 	.byte	0x04, 0x2f
        /*0002*/ 	.short	(.L_3 - .L_2)
	.align		4
.L_2:
        /*0004*/ 	.word	index@(triton_poi_fused__native_batch_norm_legit_no_training_add_relu_25)
        /*0008*/ 	.word	0x00000030


	//----- nvinfo : EIATTR_MIN_STACK_SIZE
	.align		4
.L_3:
        /*000c*/ 	.byte	0x04, 0x12
        /*000e*/ 	.short	(.L_5 - .L_4)
	.align		4
.L_4:
        /*0010*/ 	.word	index@(triton_poi_fused__native_batch_norm_legit_no_training_add_relu_25)
        /*0014*/ 	.word	0x00000000


	//----- nvinfo : EIATTR_FRAME_SIZE
	.align		4
.L_5:
        /*0018*/ 	.byte	0x04, 0x11
        /*001a*/ 	.short	(.L_7 - .L_6)
	.align		4
.L_6:
        /*001c*/ 	.word	index@(triton_poi_fused__native_batch_norm_legit_no_training_add_relu_25)
        /*0020*/ 	.word	0x00000000


	//----- nvinfo : EIATTR_MIN_STACK_SIZE
	.align		4
.L_7:
        /*0024*/ 	.byte	0x04, 0x12
        /*0026*/ 	.short	(.L_9 - .L_8)
	.align		4
.L_8:
        /*0028*/ 	.word	index@(triton_poi_fused__native_batch_norm_legit_no_training_add_relu_25)
        /*002c*/ 	.word	0x00000000
.L_9:


//--------------------- .nv.info.triton_poi_fused__native_batch_norm_legit_no_training_add_relu_25 --------------------------
	.section	.nv.info.triton_poi_fused__native_batch_norm_legit_no_training_add_relu_25,"",@"SHT_CUDA_INFO"
	.sectionflags	@""
	.align	4


	//----- nvinfo : EIATTR_CUDA_API_VERSION
	.align		4
        /*0000*/ 	.byte	0x04, 0x37
        /*0002*/ 	.short	(.L_11 - .L_10)
.L_10:
        /*0004*/ 	.word	0x0000007c


	//----- nvinfo : EIATTR_KPARAM_INFO
	.align		4
.L_11:
        /*0008*/ 	.byte	0x04, 0x17
        /*000a*/ 	.short	(.L_13 - .L_12)
.L_12:
        /*000c*/ 	.word	0x00000000
        /*0010*/ 	.short	0x0008
        /*0012*/ 	.short	0x003c
        /*0014*/ 	.byte	0x00, 0xf0, 0x11, 0x00


	//----- nvinfo : EIATTR_KPARAM_INFO
	.align		4
.L_13:
        /*0018*/ 	.byte	0x04, 0x17
        /*001a*/ 	.short	(.L_15 - .L_14)
.L_14:
        /*001c*/ 	.word	0x00000000
        /*0020*/ 	.short	0x0007
        /*0022*/ 	.short	0x0038
        /*0024*/ 	.byte	0x00, 0xf0, 0x11, 0x00


	//----- nvinfo : EIATTR_KPARAM_INFO
	.align		4
.L_15:
        /*0028*/ 	.byte	0x04, 0x17
        /*002a*/ 	.short	(.L_17 - .L_16)
.L_16:
        /*002c*/ 	.word	0x00000000
        /*0030*/ 	.short	0x0006
        /*0032*/ 	.short	0x0030
        /*0034*/ 	.byte	0x00, 0xf4, 0x21, 0x00


	//----- nvinfo : EIATTR_KPARAM_INFO
	.align		4
.L_17:
        /*0038*/ 	.byte	0x04, 0x17
        /*003a*/ 	.short	(.L_19 - .L_18)
.L_18:
        /*003c*/ 	.word	0x00000000
        /*0040*/ 	.short	0x0005
        /*0042*/ 	.short	0x0028
        /*0044*/ 	.byte	0x00, 0xf4, 0x21, 0x00


	//----- nvinfo : EIATTR_KPARAM_INFO
	.align		4
.L_19:
        /*0048*/ 	.byte	0x04, 0x17
        /*004a*/ 	.short	(.L_21 - .L_20)
.L_20:
        /*004c*/ 	.word	0x00000000
        /*0050*/ 	.short	0x0004
        /*0052*/ 	.short	0x0020
        /*0054*/ 	.byte	0x00, 0xf4, 0x21, 0x00


	//----- nvinfo : EIATTR_KPARAM_INFO
	.align		4
.L_21:
        /*0058*/ 	.byte	0x04, 0x17
        /*005a*/ 	.short	(.L_23 - .L_22)
.L_22:
        /*005c*/ 	.word	0x00000000
        /*0060*/ 	.short	0x0003
        /*0062*/ 	.short	0x0018
        /*0064*/ 	.byte	0x00, 0xf4, 0x21, 0x00


	//----- nvinfo : EIATTR_KPARAM_INFO
	.align		4
.L_23:
        /*0068*/ 	.byte	0x04, 0x17
        /*006a*/ 	.short	(.L_25 - .L_24)
.L_24:
        /*006c*/ 	.word	0x00000000
        /*0070*/ 	.short	0x0002
        /*0072*/ 	.short	0x0010
        /*0074*/ 	.byte	0x00, 0xf4, 0x21, 0x00


	//----- nvinfo : EIATTR_KPARAM_INFO
	.align		4
.L_25:
        /*0078*/ 	.byte	0x04, 0x17
        /*007a*/ 	.short	(.L_27 - .L_26)
.L_26:
        /*007c*/ 	.word	0x00000000
        /*0080*/ 	.short	0x0001
        /*0082*/ 	.short	0x0008
        /*0084*/ 	.byte	0x00, 0xf4, 0x21, 0x00


	//----- nvinfo : EIATTR_KPARAM_INFO
	.align		4
.L_27:
        /*0088*/ 	.byte	0x04, 0x17
        /*008a*/ 	.short	(.L_29 - .L_28)
.L_28:
        /*008c*/ 	.word	0x00000000
        /*0090*/ 	.short	0x0000
        /*0092*/ 	.short	0x0000
        /*0094*/ 	.byte	0x00, 0xf4, 0x21, 0x00


	//----- nvinfo : EIATTR_SPARSE_MMA_MASK
	.align		4
.L_29:
        /*0098*/ 	.byte	0x03, 0x50
        /*009a*/ 	.short	0x0000


	//----- nvinfo : EIATTR_MAXREG_COUNT
	.align		4
        /*009c*/ 	.byte	0x03, 0x1b
        /*009e*/ 	.short	0x00ff


	//----- nvinfo : EIATTR_EXIT_INSTR_OFFSETS
	.align		4
        /*00a0*/ 	.byte	0x04, 0x1c
        /*00a2*/ 	.short	(.L_31 - .L_30)


	//   ....[0]....
.L_30:
        /*00a4*/ 	.word	0x000015a0


	//   ....[1]....
        /*00a8*/ 	.word	0x000015f0


	//----- nvinfo : EIATTR_REQNTID
	.align		4
.L_31:
        /*00ac*/ 	.byte	0x04, 0x10
        /*00ae*/ 	.short	(.L_33 - .L_32)
.L_32:
        /*00b0*/ 	.word	0x00000100
        /*00b4*/ 	.word	0x00000001
        /*00b8*/ 	.word	0x00000001


	//----- nvinfo : EIATTR_CBANK_PARAM_SIZE
	.align		4
.L_33:
        /*00bc*/ 	.byte	0x03, 0x19
        /*00be*/ 	.short	0x0040


	//----- nvinfo : EIATTR_PARAM_CBANK
	.align		4
        /*00c0*/ 	.byte	0x04, 0x0a
        /*00c2*/ 	.short	(.L_35 - .L_34)
	.align		4
.L_34:
        /*00c4*/ 	.word	index@(.nv.constant0.triton_poi_fused__native_batch_norm_legit_no_training_add_relu_25)
        /*00c8*/ 	.short	0x0210
        /*00ca*/ 	.short	0x0040


	//----- nvinfo : EIATTR_SW_WAR
	.align		4
.L_35:
        /*00cc*/ 	.byte	0x04, 0x36
        /*00ce*/ 	.short	(.L_37 - .L_36)
.L_36:
        /*00d0*/ 	.word	0x00000008
.L_37:


//--------------------- .nv.callgraph             --------------------------
	.section	.nv.callgraph,"",@"SHT_CUDA_CALLGRAPH"
	.align	4
	.sectionentsize	8
	.align		4
        /*0000*/ 	.word	0x00000000
	.align		4
        /*0004*/ 	.word	0xffffffff
	.align		4
        /*0008*/ 	.word	0x00000000
	.align		4
        /*000c*/ 	.word	0xfffffffe
	.align		4
        /*0010*/ 	.word	0x00000000
	.align		4
        /*0014*/ 	.word	0xfffffffd
	.align		4
        /*0018*/ 	.word	0x00000000
	.align		4
        /*001c*/ 	.word	0xfffffffc


//--------------------- .nv.constant4             --------------------------
	.section	.nv.constant4,"a",@progbits
	.align	8
	.align		8
.nv.constant4:
        /*0000*/ 	.dword	_$_str
	.align		8
        /*0008*/ 	.dword	_$_str_$_2


//--------------------- .text.triton_poi_fused__native_batch_norm_legit_no_training_add_relu_25 --------------------------
	.section	.text.triton_poi_fused__native_batch_norm_legit_no_training_add_relu_25,"ax",@progbits
	.sectionflags	@"SHF_BARRIERS=1"
	.align	128
        .global         triton_poi_fused__native_batch_norm_legit_no_training_add_relu_25
        .type           triton_poi_fused__native_batch_norm_legit_no_training_add_relu_25,@function
        .size           triton_poi_fused__native_batch_norm_legit_no_training_add_relu_25,(.L_x_1 - triton_poi_fused__native_batch_norm_legit_no_training_add_relu_25)
        .other          triton_poi_fused__native_batch_norm_legit_no_training_add_relu_25,@"STO_CUDA_ENTRY STV_DEFAULT"
triton_poi_fused__native_batch_norm_legit_no_training_add_relu_25:
.text.triton_poi_fused__native_batch_norm_legit_no_training_add_relu_25:
[----:B------:R-:W0:Y:S01]  /*0000*/  LDC R1, c[0x0][0x28] ;  /* 0x00000a00ff017b82 */ /* 0x000e220000000800 */
[----:B------:R-:W1:Y:S07]  /*0010*/  S2R R3, SR_TID.X ;  /* 0x0000000000037919 */ /* 0x000e6e0000002100 */
[----:B------:R-:W2:Y:S01]  /*0020*/  LDC.64 R24, c[0x0][0x210] ;  /* 0x00008400ff187b82 */ /* 0x000ea20000000a00 */
[----:B------:R-:W-:Y:S02]  /*0030*/  CS2R R20, SRZ ;  /* 0x0000000000147805 */ /* 0x000fe4000001ff00 */
[----:B------:R-:W-:Y:S01]  /*0040*/  CS2R R22, SRZ ;  /* 0x0000000000167805 */ /* 0x000fe2000001ff00 */
[----:B------:R-:W3:Y:S01]  /*0050*/  S2R R0, SR_CTAID.Y ;  /* 0x0000000000007919 */ /* 0x000ee20000002600 */
[----:B------:R-:W-:Y:S01]  /*0060*/  ULDC.64 UR6, c[0x0][0x208] ;  /* 0x0000820000067ab9 */ /* 0x000fe20000000a00 */
[----:B------:R-:W-:Y:S01]  /*0070*/  CS2R R12, SRZ ;  /* 0x00000000000c7805 */ /* 0x000fe2000001ff00 */
[----:B------:R-:W4:Y:S01]  /*0080*/  S2R R2, SR_CTAID.X ;  /* 0x0000000000027919 */ /* 0x000f220000002500 */
[----:B-1----:R-:W-:Y:S01]  /*0090*/  IMAD.SHL.U32 R5, R3, 0x4, RZ ;  /* 0x0000000403057824 */ /* 0x002fe200078e00ff */
[----:B------:R-:W-:Y:S01]  /*00a0*/  SHF.R.U32.HI R7, RZ, 0x6, R3 ;  /* 0x00000006ff077819 */ /* 0x000fe20000011603 */
[----:B---3--:R-:W-:-:S03]  /*00b0*/  IMAD.SHL.U32 R0, R0, 0x10, RZ ;  /* 0x0000001000007824 */ /* 0x008fc600078e00ff */
[----:B------:R-:W-:Y:S02]  /*00c0*/  LOP3.LUT R9, R5, 0xfc, RZ, 0xc0, !PT ;  /* 0x000000fc05097812 */ /* 0x000fe400078ec0ff */
[----:B------:R-:W-:Y:S02]  /*00d0*/  SGXT.U32 R7, R7, 0x2 ;  /* 0x000000020707781a */ /* 0x000fe40000000000 */
[----:B----4-:R-:W-:Y:S02]  /*00e0*/  PRMT R31, R9, 0x6540, R2 ;  /* 0x00006540091f7816 */ /* 0x010fe40000000002 */
[----:B------:R-:W-:Y:S02]  /*00f0*/  LOP3.LUT R29, R0, R7, RZ, 0xfc, !PT ;  /* 0x00000007001d7212 */ /* 0x000fe400078efcff */
[----:B------:R-:W-:Y:S02]  /*0100*/  ISETP.GE.AND P0, PT, R31, 0x200, PT ;  /* 0x000002001f00780c */ /* 0x000fe40003f06270 */
[----:B------:R-:W-:-:S02]  /*0110*/  LOP3.LUT R28, R0, 0x4, R7, 0xfe, !PT ;  /* 0x00000004001c7812 */ /* 0x000fc400078efe07 */
[C---:B------:R-:W-:Y:S01]  /*0120*/  ISETP.LT.AND P3, PT, R29.reuse, 0x10, !P0 ;  /* 0x000000101d00780c */ /* 0x040fe20004761270 */
[----:B------:R-:W-:Y:S01]  /*0130*/  IMAD R29, R29, 0x200, R31 ;  /* 0x000002001d1d7824 */ /* 0x000fe200078e021f */
[----:B------:R-:W-:-:S03]  /*0140*/  ISETP.LT.AND P2, PT, R28, 0x10, !P0 ;  /* 0x000000101c00780c */ /* 0x000fc60004741270 */
[----:B--2---:R-:W-:-:S08]  /*0150*/  IMAD.WIDE R8, R29, 0x4, R24 ;  /* 0x000000041d087825 */ /* 0x004fd000078e0218 */
[----:B------:R1:W2:Y:S01]  /*0160*/  @P3 LDG.E.EL.128 R20, desc[UR6][R8.64] ;  /* 0x0000000608143981 */ /* 0x0002a2000c2e1d00 */
[----:B------:R-:W-:Y:S01]  /*0170*/  IMAD R28, R28, 0x200, R31 ;  /* 0x000002001c1c7824 */ /* 0x000fe200078e021f */
[----:B------:R-:W-:Y:S02]  /*0180*/  CS2R R14, SRZ ;  /* 0x00000000000e7805 */ /* 0x000fe4000001ff00 */
[----:B------:R-:W-:Y:S01]  /*0190*/  LOP3.LUT R6, R0, 0x8, R7, 0xfe, !PT ;  /* 0x0000000800067812 */ /* 0x000fe200078efe07 */
[----:B------:R-:W-:-:S03]  /*01a0*/  IMAD.WIDE R10, R28, 0x4, R24 ;  /* 0x000000041c0a7825 */ /* 0x000fc600078e0218 */
[C---:B------:R-:W-:Y:S02]  /*01b0*/  ISETP.LT.AND P1, PT, R6.reuse, 0x10, !P0 ;  /* 0x000000100600780c */ /* 0x040fe40004721270 */
[----:B------:R3:W4:Y:S01]  /*01c0*/  @P2 LDG.E.EL.128 R12, desc[UR6][R10.64] ;  /* 0x000000060a0c2981 */ /* 0x000722000c2e1d00 */
[----:B------:R-:W-:Y:S01]  /*01d0*/  IMAD R6, R6, 0x200, R31 ;  /* 0x0000020006067824 */ /* 0x000fe200078e021f */
[----:B------:R-:W-:Y:S02]  /*01e0*/  CS2R R16, SRZ ;  /* 0x0000000000107805 */ /* 0x000fe4000001ff00 */
[----:B------:R-:W-:Y:S02]  /*01f0*/  CS2R R18, SRZ ;  /* 0x0000000000127805 */ /* 0x000fe4000001ff00 */
[----:B------:R-:W-:Y:S01]  /*0200*/  LOP3.LUT R4, R0, 0xc, R7, 0xfe, !PT ;  /* 0x0000000c00047812 */ /* 0x000fe200078efe07 */
[----:B------:R-:W-:-:S03]  /*0210*/  IMAD.WIDE R26, R6, 0x4, R24 ;  /* 0x00000004061a7825 */ /* 0x000fc600078e0218 */
[C---:B------:R-:W-:Y:S02]  /*0220*/  ISETP.LT.AND P0, PT, R4.reuse, 0x10, !P0 ;  /* 0x000000100400780c */ /* 0x040fe40004701270 */
[----:B------:R5:W4:Y:S01]  /*0230*/  @P1 LDG.E.EL.128 R16, desc[UR6][R26.64] ;  /* 0x000000061a101981 */ /* 0x000b22000c2e1d00 */
[----:B------:R-:W-:Y:S01]  /*0240*/  IMAD R4, R4, 0x200, R31 ;  /* 0x0000020004047824 */ /* 0x000fe200078e021f */
[----:B-1----:R-:W-:Y:S02]  /*0250*/  CS2R R8, SRZ ;  /* 0x0000000000087805 */ /* 0x002fe4000001ff00 */
[----:B---3--:R-:W-:Y:S01]  /*0260*/  CS2R R10, SRZ ;  /* 0x00000000000a7805 */ /* 0x008fe2000001ff00 */
[----:B------:R-:W1:Y:S01]  /*0270*/  S2UR UR5, SR_CgaCtaId ;  /* 0x00000000000579c3 */ /* 0x000e620000008800 */
[----:B------:R-:W-:-:S05]  /*0280*/  IMAD.WIDE R24, R4, 0x4, R24 ;  /* 0x0000000404187825 */ /* 0x000fca00078e0218 */
[----:B------:R3:W4:Y:S01]  /*0290*/  @P0 LDG.E.EL.128 R8, desc[UR6][R24.64] ;  /* 0x0000000618080981 */ /* 0x000722000c2e1d00 */
[----:B------:R-:W-:Y:S01]  /*02a0*/  SHF.R.U32.HI R7, RZ, 0x8, R5 ;  /* 0x00000008ff077819 */ /* 0x000fe20000011605 */
[----:B------:R-:W-:Y:S01]  /*02b0*/  UMOV UR4, 0x400 ;  /* 0x0000040000047882 */ /* 0x000fe20000000000 */
[----:B------:R-:W-:Y:S01]  /*02c0*/  LOP3.LUT R34, R5, 0x3fc, RZ, 0xc0, !PT ;  /* 0x000003fc05227812 */ /* 0x000fe200078ec0ff */
[----:B------:R-:W3:Y:S01]  /*02d0*/  LDC.64 R30, c[0x0][0x220] ;  /* 0x00008800ff1e7b82 */ /* 0x000ee20000000a00 */
[----:B-----5:R-:W-:Y:S02]  /*02e0*/  SGXT.U32 R26, R7, 0x2 ;  /* 0x00000002071a781a */ /* 0x020fe40000000000 */
[----:B------:R-:W-:Y:S02]  /*02f0*/  CS2R R38, SRZ ;  /* 0x0000000000267805 */ /* 0x000fe4000001ff00 */
[----:B------:R-:W-:Y:S02]  /*0300*/  PRMT R35, R3, 0x6540, R2 ;  /* 0x0000654003237816 */ /* 0x000fe40000000002 */
[----:B------:R-:W-:-:S02]  /*0310*/  LOP3.LUT R7, R26, 0x3fc, R5, 0xf8, !PT ;  /* 0x000003fc1a077812 */ /* 0x000fc400078ef805 */
[----:B------:R-:W-:Y:S01]  /*0320*/  ISETP.GE.AND P4, PT, R35, 0x200, PT ;  /* 0x000002002300780c */ /* 0x000fe20003f86270 */
[----:B-1----:R-:W-:-:S06]  /*0330*/  UPRMT UR4, UR5, 0x654, UR4 ;  /* 0x0000065405047896 */ /* 0x002fcc0008000004 */
[----:B------:R-:W-:Y:S02]  /*0340*/  LEA R27, R26, UR4, 0x2 ;  /* 0x000000041a1b7c11 */ /* 0x000fe4000f8e10ff */
[----:B------:R-:W-:Y:S02]  /*0350*/  LEA R41, R7, UR4, 0x2 ;  /* 0x0000000407297c11 */ /* 0x000fe4000f8e10ff */
[----:B------:R-:W-:Y:S01]  /*0360*/  LEA R34, R34, R27, 0x2 ;  /* 0x0000001b22227211 */ /* 0x000fe200078e10ff */
[----:B0--3--:R-:W-:Y:S01]  /*0370*/  IMAD.WIDE R30, R35, 0x4, R30 ;  /* 0x00000004231e7825 */ /* 0x009fe200078e021e */
[----:B------:R-:W-:-:S04]  /*0380*/  LOP3.LUT R7, R3, 0xff, RZ, 0xc0, !PT ;  /* 0x000000ff03077812 */ /* 0x000fc800078ec0ff */
[----:B------:R-:W-:Y:S01]  /*0390*/  LEA R7, R7, UR4, 0x2 ;  /* 0x0000000407077c11 */ /* 0x000fe2000f8e10ff */
[----:B--2---:R-:W-:Y:S04]  /*03a0*/  STS [R41], R20 ;  /* 0x0000001429007388 */ /* 0x004fe80000000800 */
[----:B------:R-:W-:Y:S04]  /*03b0*/  STS [R34+0x4], R21 ;  /* 0x0000041522007388 */ /* 0x000fe80000000800 */
[----:B------:R-:W-:Y:S04]  /*03c0*/  STS [R34+0x8], R22 ;  /* 0x0000081622007388 */ /* 0x000fe80000000800 */
[----:B------:R-:W-:Y:S01]  /*03d0*/  STS [R34+0xc], R23 ;  /* 0x00000c1722007388 */ /* 0x000fe20000000800 */
[----:B------:R-:W-:Y:S06]  /*03e0*/  BAR.SYNC.DEFER_BLOCKING 0x0 ;  /* 0x0000000000007b1d */ /* 0x000fec0000010000 */
[----:B------:R-:W-:Y:S04]  /*03f0*/  LDS R27, [R7] ;  /* 0x00000000071b7984 */ /* 0x000fe80000000800 */
[----:B------:R-:W-:Y:S04]  /*0400*/  LDS R26, [R7+0x404] ;  /* 0x00040400071a7984 */ /* 0x000fe80000000800 */
[----:B------:R-:W-:Y:S04]  /*0410*/  LDS R24, [R7+0x808] ;  /* 0x0008080007187984 */ /* 0x000fe80000000800 */
[----:B------:R-:W-:Y:S01]  /*0420*/  LDS R25, [R7+0xc0c] ;  /* 0x000c0c0007197984 */ /* 0x000fe20000000800 */
[----:B------:R-:W-:Y:S06]  /*0430*/  BAR.SYNC.DEFER_BLOCKING 0x0 ;  /* 0x0000000000007b1d */ /* 0x000fec0000010000 */
[----:B----4-:R-:W-:Y:S04]  /*0440*/  STS [R41], R12 ;  /* 0x0000000c29007388 */ /* 0x010fe80000000800 */
[----:B------:R0:W-:Y:S04]  /*0450*/  STS [R34+0x4], R13 ;  /* 0x0000040d22007388 */ /* 0x0001e80000000800 */
[----:B------:R-:W-:Y:S04]  /*0460*/  STS [R34+0x8], R14 ;  /* 0x0000080e22007388 */ /* 0x000fe80000000800 */
[----:B------:R1:W-:Y:S01]  /*0470*/  STS [R34+0xc], R15 ;  /* 0x00000c0f22007388 */ /* 0x0003e20000000800 */
[----:B0-----:R-:W0:Y:S08]  /*0480*/  LDC.64 R12, c[0x0][0x218] ;  /* 0x00008600ff0c7b82 */ /* 0x001e300000000a00 */
[----:B------:R-:W-:Y:S08]  /*0490*/  BAR.SYNC.DEFER_BLOCKING 0x0 ;  /* 0x0000000000007b1d */ /* 0x000ff00000010000 */
[----:B-1----:R-:W1:Y:S01]  /*04a0*/  LDC.64 R14, c[0x0][0x228] ;  /* 0x00008a00ff0e7b82 */ /* 0x002e620000000a00 */
[----:B------:R-:W-:Y:S04]  /*04b0*/  LDS R21, [R7] ;  /* 0x0000000007157984 */ /* 0x000fe80000000800 */
[----:B------:R-:W-:Y:S04]  /*04c0*/  LDS R20, [R7+0x404] ;  /* 0x0004040007147984 */ /* 0x000fe80000000800 */
[----:B------:R-:W-:Y:S04]  /*04d0*/  LDS R23, [R7+0x808] ;  /* 0x0008080007177984 */ /* 0x000fe80000000800 */
[----:B------:R-:W-:Y:S01]  /*04e0*/  LDS R22, [R7+0xc0c] ;  /* 0x000c0c0007167984 */ /* 0x000fe20000000800 */
[----:B------:R-:W-:Y:S06]  /*04f0*/  BAR.SYNC.DEFER_BLOCKING 0x0 ;  /* 0x0000000000007b1d */ /* 0x000fec0000010000 */
[----:B------:R-:W-:Y:S04]  /*0500*/  STS [R41], R16 ;  /* 0x0000001029007388 */ /* 0x000fe80000000800 */
[----:B------:R0:W-:Y:S04]  /*0510*/  STS [R34+0x4], R17 ;  /* 0x0000041122007388 */ /* 0x0001e80000000800 */
[----:B------:R-:W-:Y:S04]  /*0520*/  STS [R34+0x8], R18 ;  /* 0x0000081222007388 */ /* 0x000fe80000000800 */
[----:B------:R-:W-:Y:S01]  /*0530*/  STS [R34+0xc], R19 ;  /* 0x00000c1322007388 */ /* 0x000fe20000000800 */
[----:B------:R-:W-:Y:S06]  /*0540*/  BAR.SYNC.DEFER_BLOCKING 0x0 ;  /* 0x0000000000007b1d */ /* 0x000fec0000010000 */
[----:B------:R-:W-:Y:S04]  /*0550*/  LDS R33, [R7] ;  /* 0x0000000007217984 */ /* 0x000fe80000000800 */
[----:B------:R-:W2:Y:S04]  /*0560*/  LDS R36, [R7+0x404] ;  /* 0x0004040007247984 */ /* 0x000ea80000000800 */
[----:B------:R-:W-:Y:S04]  /*0570*/  LDS R37, [R7+0x808] ;  /* 0x0008080007257984 */ /* 0x000fe80000000800 */
[----:B------:R-:W3:Y:S01]  /*0580*/  LDS R32, [R7+0xc0c] ;  /* 0x000c0c0007207984 */ /* 0x000ee20000000800 */
[----:B------:R-:W-:Y:S06]  /*0590*/  BAR.SYNC.DEFER_BLOCKING 0x0 ;  /* 0x0000000000007b1d */ /* 0x000fec0000010000 */
[----:B------:R-:W-:Y:S04]  /*05a0*/  STS [R41], R8 ;  /* 0x0000000829007388 */ /* 0x000fe80000000800 */
[----:B------:R4:W-:Y:S04]  /*05b0*/  STS [R34+0x4], R9 ;  /* 0x0000040922007388 */ /* 0x0009e80000000800 */
[----:B------:R-:W-:Y:S04]  /*05c0*/  STS [R34+0x8], R10 ;  /* 0x0000080a22007388 */ /* 0x000fe80000000800 */
[----:B------:R5:W-:Y:S01]  /*05d0*/  STS [R34+0xc], R11 ;  /* 0x00000c0b22007388 */ /* 0x000be20000000800 */
[----:B------:R-:W-:Y:S06]  /*05e0*/  BAR.SYNC.DEFER_BLOCKING 0x0 ;  /* 0x0000000000007b1d */ /* 0x000fec0000010000 */
[----:B------:R2:W3:Y:S01]  /*05f0*/  @!P4 LDG.E.EL R38, desc[UR6][R30.64] ;  /* 0x000000061e26c981 */ /* 0x0004e2000c2e1900 */
[----:B0-----:R-:W-:-:S02]  /*0600*/  IMAD.WIDE R16, R35, 0x4, R12 ;  /* 0x0000000423107825 */ /* 0x001fc400078e020c */
[----:B------:R-:W0:Y:S02]  /*0610*/  LDC.64 R12, c[0x0][0x230] ;  /* 0x00008c00ff0c7b82 */ /* 0x000e240000000a00 */
[C---:B-1----:R-:W-:Y:S01]  /*0620*/  IMAD.WIDE R14, R35.reuse, 0x4, R14 ;  /* 0x00000004230e7825 */ /* 0x042fe200078e020e */
[----:B------:R1:W3:Y:S01]  /*0630*/  @!P4 LDG.E.EL R39, desc[UR6][R16.64] ;  /* 0x000000061027c981 */ /* 0x0002e2000c2e1900 */
[----:B----4-:R-:W-:Y:S02]  /*0640*/  CS2R R8, SRZ ;  /* 0x0000000000087805 */ /* 0x010fe4000001ff00 */
[----:B-----5:R-:W-:Y:S01]  /*0650*/  CS2R R10, SRZ ;  /* 0x00000000000a7805 */ /* 0x020fe2000001ff00 */
[----:B------:R-:W4:Y:S01]  /*0660*/  LDS R44, [R7] ;  /* 0x00000000072c7984 */ /* 0x000f220000000800 */
[----:B--2---:R-:W2:Y:S03]  /*0670*/  LDC.64 R30, c[0x0][0x238] ;  /* 0x00008e00ff1e7b82 */ /* 0x004ea60000000a00 */
[----:B------:R-:W5:Y:S04]  /*0680*/  LDS R40, [R7+0x404] ;  /* 0x0004040007287984 */ /* 0x000f680000000800 */
[----:B------:R-:W1:Y:S04]  /*0690*/  LDS R41, [R7+0x808] ;  /* 0x0008080007297984 */ /* 0x000e680000000800 */
[----:B------:R-:W1:Y:S01]  /*06a0*/  LDS R42, [R7+0xc0c] ;  /* 0x000c0c00072a7984 */ /* 0x000e620000000800 */
[----:B0-----:R-:W-:Y:S01]  /*06b0*/  IMAD.WIDE R12, R35, 0x4, R12 ;  /* 0x00000004230c7825 */ /* 0x001fe200078e020c */
[----:B------:R-:W-:-:S06]  /*06c0*/  CS2R R34, SRZ ;  /* 0x0000000000227805 */ /* 0x000fcc000001ff00 */
[----:B------:R0:W4:Y:S04]  /*06d0*/  @!P4 LDG.E.EL R35, desc[UR6][R14.64] ;  /* 0x000000060e23c981 */ /* 0x000128000c2e1900 */
[----:B------:R5:W4:Y:S01]  /*06e0*/  @!P4 LDG.E.EL R34, desc[UR6][R12.64] ;  /* 0x000000060c22c981 */ /* 0x000b22000c2e1900 */
[----:B-1----:R-:W-:Y:S02]  /*06f0*/  IMAD.MOV.U32 R17, RZ, RZ, 0x3e800000 ;  /* 0x3e800000ff117424 */ /* 0x002fe400078e00ff */
[----:B--2---:R-:W-:Y:S01]  /*0700*/  IMAD.WIDE R18, R29, 0x4, R30 ;  /* 0x000000041d127825 */ /* 0x004fe200078e021e */
[----:B0-----:R-:W-:-:S03]  /*0710*/  CS2R R14, SRZ ;  /* 0x00000000000e7805 */ /* 0x001fc6000001ff00 */
[----:B------:R-:W-:Y:S01]  /*0720*/  IMAD.WIDE R28, R28, 0x4, R30 ;  /* 0x000000041c1c7825 */ /* 0x000fe200078e021e */
[----:B------:R0:W2:Y:S01]  /*0730*/  @P3 LDG.E.EL.128 R8, desc[UR6][R18.64] ;  /* 0x0000000612083981 */ /* 0x0000a2000c2e1d00 */
[----:B-----5:R-:W-:-:S06]  /*0740*/  CS2R R12, SRZ ;  /* 0x00000000000c7805 */ /* 0x020fcc000001ff00 */
[----:B------:R1:W5:Y:S01]  /*0750*/  @P2 LDG.E.EL.128 R12, desc[UR6][R28.64] ;  /* 0x000000061c0c2981 */ /* 0x000362000c2e1d00 */
[----:B0-----:R-:W-:Y:S01]  /*0760*/  CS2R R18, SRZ ;  /* 0x0000000000127805 */ /* 0x001fe2000001ff00 */
[----:B-1----:R-:W-:-:S04]  /*0770*/  IMAD.WIDE R28, R6, 0x4, R30 ;  /* 0x00000004061c7825 */ /* 0x002fc800078e021e */
[----:B------:R-:W-:-:S04]  /*0780*/  IMAD.WIDE R30, R4, 0x4, R30 ;  /* 0x00000004041e7825 */ /* 0x000fc800078e021e */
[----:B---3--:R-:W-:-:S04]  /*0790*/  FADD R38, R38, 9.9999997473787516356e-06 ;  /* 0x3727c5ac26267421 */ /* 0x008fc80000000000 */
[----:B------:R-:W0:Y:S02]  /*07a0*/  MUFU.SQRT R43, R38 ;  /* 0x00000026002b7308 */ /* 0x000e240000002000 */
[C---:B0-----:R-:W-:Y:S02]  /*07b0*/  FSETP.GT.AND P4, PT, R43.reuse, 8.50705917302346158658e+37, PT ;  /* 0x7e8000002b00780b */ /* 0x041fe40003f84000 */
[----:B------:R-:W-:-:S11]  /*07c0*/  FSETP.GEU.AND P5, PT, R43, 1.175494350822287508e-38, PT ;  /* 0x008000002b00780b */ /* 0x000fd60003fae000 */
[----:B------:R-:W-:-:S04]  /*07d0*/  @P4 FMUL R43, R43, 0.25 ;  /* 0x3e8000002b2b4820 */ /* 0x000fc80000400000 */
[----:B------:R-:W-:-:S04]  /*07e0*/  @!P5 FMUL R43, R43, 16777216 ;  /* 0x4b8000002b2bd820 */ /* 0x000fc80000400000 */
[----:B------:R-:W0:Y:S01]  /*07f0*/  MUFU.RCP R38, R43 ;  /* 0x0000002b00267308 */ /* 0x000e220000001000 */
[----:B------:R-:W-:-:S05]  /*0800*/  FSEL R17, R17, 1, P4 ;  /* 0x3f80000011117808 */ /* 0x000fca0002000000 */
[----:B------:R-:W-:Y:S01]  /*0810*/  @!P5 FMUL R17, R17, 16777216 ;  /* 0x4b8000001111d820 */ /* 0x000fe20000400000 */
[----:B------:R-:W-:-:S03]  /*0820*/  FADD R45, R36, -R39 ;  /* 0x80000027242d7221 */ /* 0x000fc60000000000 */
[----:B0-----:R-:W-:Y:S01]  /*0830*/  FMUL R38, R38, R17 ;  /* 0x0000001126267220 */ /* 0x001fe20000400000 */
[----:B------:R-:W-:Y:S01]  /*0840*/  CS2R R16, SRZ ;  /* 0x0000000000107805 */ /* 0x000fe2000001ff00 */
[--C-:B------:R-:W-:Y:S01]  /*0850*/  FADD R43, R32, -R39.reuse ;  /* 0x80000027202b7221 */ /* 0x100fe20000000000 */
[--C-:B------:R-:W-:Y:S01]  /*0860*/  FADD R6, R22, -R39.reuse ;  /* 0x8000002716067221 */ /* 0x100fe20000000000 */
[--C-:B------:R-:W-:Y:S01]  /*0870*/  FADD R32, R23, -R39.reuse ;  /* 0x8000002717207221 */ /* 0x100fe20000000000 */
[--C-:B------:R-:W-:Y:S02]  /*0880*/  FADD R36, R20, -R39.reuse ;  /* 0x8000002714247221 */ /* 0x100fe40000000000 */
[----:B------:R0:W3:Y:S01]  /*0890*/  @P1 LDG.E.EL.128 R16, desc[UR6][R28.64] ;  /* 0x000000061c101981 */ /* 0x0000e2000c2e1d00 */
[----:B------:R-:W-:Y:S01]  /*08a0*/  CS2R R22, SRZ ;  /* 0x0000000000167805 */ /* 0x000fe2000001ff00 */
[----:B0-----:R-:W-:Y:S01]  /*08b0*/  FADD R29, R21, -R39 ;  /* 0x80000027151d7221 */ /* 0x001fe20000000000 */
[----:B------:R-:W-:-:S06]  /*08c0*/  CS2R R20, SRZ ;  /* 0x0000000000147805 */ /* 0x000fcc000001ff00 */
[----:B------:R0:W3:Y:S01]  /*08d0*/  @P0 LDG.E.EL.128 R20, desc[UR6][R30.64] ;  /* 0x000000061e140981 */ /* 0x0000e2000c2e1d00 */
[--C-:B------:R-:W-:Y:S01]  /*08e0*/  FADD R25, R25, -R39.reuse ;  /* 0x8000002719197221 */ /* 0x100fe20000000000 */
[--C-:B------:R-:W-:Y:S01]  /*08f0*/  FADD R24, R24, -R39.reuse ;  /* 0x8000002718187221 */ /* 0x100fe20000000000 */
[--C-:B------:R-:W-:Y:S01]  /*0900*/  FADD R26, R26, -R39.reuse ;  /* 0x800000271a1a7221 */ /* 0x100fe20000000000 */
[----:B------:R-:W-:Y:S01]  /*0910*/  FADD R27, R27, -R39 ;  /* 0x800000271b1b7221 */ /* 0x000fe20000000000 */
[-C--:B------:R-:W-:Y:S01]  /*0920*/  FMUL R25, R25, R38.reuse ;  /* 0x0000002619197220 */ /* 0x080fe20000400000 */
[-C--:B------:R-:W-:Y:S01]  /*0930*/  FMUL R24, R24, R38.reuse ;  /* 0x0000002618187220 */ /* 0x080fe20000400000 */
[-C--:B------:R-:W-:Y:S01]  /*0940*/  FMUL R26, R26, R38.reuse ;  /* 0x000000261a1a7220 */ /* 0x080fe20000400000 */
[-C--:B------:R-:W-:Y:S01]  /*0950*/  FMUL R4, R27, R38.reuse ;  /* 0x000000261b047220 */ /* 0x080fe20000400000 */
[-CC-:B----4-:R-:W-:Y:S01]  /*0960*/  FFMA R28, R25, R35.reuse, R34.reuse ;  /* 0x00000023191c7223 */ /* 0x190fe20000000022 */
[----:B------:R-:W-:Y:S01]  /*0970*/  BAR.SYNC.DEFER_BLOCKING 0x0 ;  /* 0x0000000000007b1d */ /* 0x000fe20000010000 */
[-CC-:B------:R-:W-:Y:S01]  /*0980*/  FFMA R26, R26, R35.reuse, R34.reuse ;  /* 0x000000231a1a7223 */ /* 0x180fe20000000022 */
[-CC-:B------:R-:W-:Y:S01]  /*0990*/  FFMA R4, R4, R35.reuse, R34.reuse ;  /* 0x0000002304047223 */ /* 0x180fe20000000022 */
[----:B------:R-:W-:Y:S01]  /*09a0*/  FFMA R24, R24, R35, R34 ;  /* 0x0000002318187223 */ /* 0x000fe20000000022 */
[----:B------:R-:W-:Y:S01]  /*09b0*/  FMUL R29, R29, R38 ;  /* 0x000000261d1d7220 */ /* 0x000fe20000400000 */
[----:B------:R-:W-:-:S03]  /*09c0*/  SHF.R.U32.HI R25, RZ, 0x8, R5 ;  /* 0x00000008ff197819 */ /* 0x000fc60000011605 */
[-CC-:B0-----:R-:W-:Y:S01]  /*09d0*/  FFMA R30, R29, R35.reuse, R34.reuse ;  /* 0x000000231d1e7223 */ /* 0x181fe20000000022 */
[----:B------:R-:W-:Y:S01]  /*09e0*/  IMAD.SHL.U32 R29, R3, 0x4, RZ ;  /* 0x00000004031d7824 */ /* 0x000fe200078e00ff */
[----:B------:R-:W-:Y:S01]  /*09f0*/  SGXT.U32 R25, R25, 0x2 ;  /* 0x000000021919781a */ /* 0x000fe20000000000 */
[----:B------:R-:W-:Y:S04]  /*0a00*/  STS [R7], R4 ;  /* 0x0000000407007388 */ /* 0x000fe80000000800 */
[----:B------:R-:W-:Y:S04]  /*0a10*/  STS [R7+0x404], R26 ;  /* 0x0004041a07007388 */ /* 0x000fe80000000800 */
[----:B------:R-:W-:Y:S04]  /*0a20*/  STS [R7+0x808], R24 ;  /* 0x0008081807007388 */ /* 0x000fe80000000800 */
[----:B------:R-:W-:Y:S01]  /*0a30*/  STS [R7+0xc0c], R28 ;  /* 0x000c0c1c07007388 */ /* 0x000fe20000000800 */
[--C-:B------:R-:W-:Y:S01]  /*0a40*/  FADD R37, R37, -R39.reuse ;  /* 0x8000002725257221 */ /* 0x100fe20000000000 */
[--C-:B------:R-:W-:Y:S01]  /*0a50*/  FADD R33, R33, -R39.reuse ;  /* 0x8000002721217221 */ /* 0x100fe20000000000 */
[--C-:B------:R-:W-:Y:S01]  /*0a60*/  FADD R44, R44, -R39.reuse ;  /* 0x800000272c2c7221 */ /* 0x100fe20000000000 */
[--C-:B------:R-:W-:Y:S01]  /*0a70*/  FADD R40, R40, -R39.reuse ;  /* 0x8000002728287221 */ /* 0x100fe20000000000 */
[--C-:B------:R-:W-:Y:S01]  /*0a80*/  FADD R41, R41, -R39.reuse ;  /* 0x8000002729297221 */ /* 0x100fe20000000000 */
[----:B------:R-:W-:Y:S01]  /*0a90*/  FADD R39, R42, -R39 ;  /* 0x800000272a277221 */ /* 0x000fe20000000000 */
[----:B------:R-:W-:Y:S01]  /*0aa0*/  LOP3.LUT R25, R25, 0x3fc, R29, 0xf8, !PT ;  /* 0x000003fc19197812 */ /* 0x000fe200078ef81d */
[-C--:B------:R-:W-:Y:S01]  /*0ab0*/  FMUL R36, R36, R38.reuse ;  /* 0x0000002624247220 */ /* 0x080fe20000400000 */
        /* <DEDUP_REMOVED lines=9> */
[----:B------:R-:W-:Y:S01]  /*0b50*/  FMUL R39, R39, R38 ;  /* 0x0000002627277220 */ /* 0x000fe20000400000 */
[----:B------:R-:W-:Y:S01]  /*0b60*/  LEA R25, R25, UR4, 0x2 ;  /* 0x0000000419197c11 */ /* 0x000fe2000f8e10ff */
[----:B------:R-:W-:Y:S01]  /*0b70*/  BAR.SYNC.DEFER_BLOCKING 0x0 ;  /* 0x0000000000007b1d */ /* 0x000fe20000010000 */
[-CC-:B------:R-:W-:Y:S01]  /*0b80*/  FFMA R36, R36, R35.reuse, R34.reuse ;  /* 0x0000002324247223 */ /* 0x180fe20000000022 */
        /* <DEDUP_REMOVED lines=9> */
[----:B------:R-:W-:Y:S01]  /*0c20*/  FFMA R34, R39, R35, R34 ;  /* 0x0000002327227223 */ /* 0x000fe20000000022 */
[----:B------:R-:W-:Y:S04]  /*0c30*/  LDS R29, [R25+0xc] ;  /* 0x00000c00191d7984 */ /* 0x000fe80000000800 */
[----:B------:R-:W-:Y:S04]  /*0c40*/  LDS R37, [R25+0x8] ;  /* 0x0000080019257984 */ /* 0x000fe80000000800 */
[----:B------:R-:W-:Y:S04]  /*0c50*/  LDS R35, [R25+0x4] ;  /* 0x0000040019237984 */ /* 0x000fe80000000800 */
[----:B------:R-:W2:Y:S01]  /*0c60*/  LDS R33, [R25] ;  /* 0x0000000019217984 */ /* 0x000ea20000000800 */
[----:B------:R-:W-:Y:S06]  /*0c70*/  BAR.SYNC.DEFER_BLOCKING 0x0 ;  /* 0x0000000000007b1d */ /* 0x000fec0000010000 */
[----:B------:R0:W-:Y:S04]  /*0c80*/  STS [R7], R30 ;  /* 0x0000001e07007388 */ /* 0x0001e80000000800 */
[----:B------:R-:W-:Y:S04]  /*0c90*/  STS [R7+0x404], R36 ;  /* 0x0004042407007388 */ /* 0x000fe80000000800 */
[----:B------:R-:W-:Y:S04]  /*0ca0*/  STS [R7+0x808], R32 ;  /* 0x0008082007007388 */ /* 0x000fe80000000800 */
[----:B------:R-:W-:Y:S01]  /*0cb0*/  STS [R7+0xc0c], R6 ;  /* 0x000c0c0607007388 */ /* 0x000fe20000000800 */
[----:B------:R-:W-:Y:S06]  /*0cc0*/  BAR.SYNC.DEFER_BLOCKING 0x0 ;  /* 0x0000000000007b1d */ /* 0x000fec0000010000 */
[----:B------:R-:W-:Y:S04]  /*0cd0*/  LDS R24, [R25+0xc] ;  /* 0x00000c0019187984 */ /* 0x000fe80000000800 */
[----:B------:R-:W-:Y:S04]  /*0ce0*/  LDS R43, [R25+0x8] ;  /* 0x00000800192b7984 */ /* 0x000fe80000000800 */
[----:B------:R-:W5:Y:S04]  /*0cf0*/  LDS R4, [R25+0x4] ;  /* 0x0000040019047984 */ /* 0x000f680000000800 */
[----:B------:R-:W1:Y:S01]  /*0d00*/  LDS R39, [R25] ;  /* 0x0000000019277984 */ /* 0x000e620000000800 */
        /* <DEDUP_REMOVED lines=8> */
[----:B------:R-:W-:Y:S04]  /*0d90*/  LDS R6, [R25+0x4] ;  /* 0x0000040019067984 */ /* 0x000fe80000000800 */
[----:B------:R-:W3:Y:S01]  /*0da0*/  LDS R45, [R25] ;  /* 0x00000000192d7984 */ /* 0x000ee20000000800 */
[----:B------:R-:W-:Y:S01]  /*0db0*/  BAR.SYNC.DEFER_BLOCKING 0x0 ;  /* 0x0000000000007b1d */ /* 0x000fe20000010000 */
[----:B0-----:R-:W-:Y:S01]  /*0dc0*/  IMAD.SHL.U32 R30, R3, 0x40, RZ ;  /* 0x00000040031e7824 */ /* 0x001fe200078e00ff */
[----:B----4-:R-:W-:-:S04]  /*0dd0*/  SHF.R.U32.HI R38, RZ, 0x6, R3 ;  /* 0x00000006ff267819 */ /* 0x010fc80000011603 */
[----:B------:R0:W-:Y:S04]  /*0de0*/  STS [R7], R27 ;  /* 0x0000001b07007388 */ /* 0x0001e80000000800 */
[----:B------:R-:W-:Y:S04]  /*0df0*/  STS [R7+0x404], R31 ;  /* 0x0004041f07007388 */ /* 0x000fe80000000800 */
[----:B------:R-:W-:Y:S04]  /*0e00*/  STS [R7+0x808], R41 ;  /* 0x0008082907007388 */ /* 0x000fe80000000800 */
[----:B------:R4:W-:Y:S01]  /*0e10*/  STS [R7+0xc0c], R34 ;  /* 0x000c0c2207007388 */ /* 0x0009e20000000800 */
[----:B------:R-:W-:Y:S01]  /*0e20*/  BAR.SYNC.DEFER_BLOCKING 0x0 ;  /* 0x0000000000007b1d */ /* 0x000fe20000010000 */
[----:B------:R-:W-:-:S02]  /*0e30*/  LOP3.LUT R30, R30, 0xfc0, RZ, 0xc0, !PT ;  /* 0x00000fc01e1e7812 */ /* 0x000fc400078ec0ff */
[----:B------:R-:W-:-:S03]  /*0e40*/  SGXT.U32 R38, R38, 0x2 ;  /* 0x000000022626781a */ /* 0x000fc60000000000 */
[C---:B0-----:R-:W-:Y:S01]  /*0e50*/  VIADD R27, R30.reuse, UR4 ;  /* 0x000000041e1b7c36 */ /* 0x041fe20008000000 */
[----:B------:R-:W-:Y:S01]  /*0e60*/  LOP3.LUT R38, R30, R38, RZ, 0xfc, !PT ;  /* 0x000000261e267212 */ /* 0x000fe200078efcff */
[----:B------:R-:W0:Y:S04]  /*0e70*/  LDS R31, [R25] ;  /* 0x00000000191f7984 */ /* 0x000e280000000800 */
[----:B------:R-:W0:Y:S04]  /*0e80*/  LDS R36, [R25+0x8] ;  /* 0x0000080019247984 */ /* 0x000e280000000800 */
[----:B------:R-:W0:Y:S04]  /*0e90*/  LDS R32, [R25+0x4] ;  /* 0x0000040019207984 */ /* 0x000e280000000800 */
[----:B------:R-:W0:Y:S01]  /*0ea0*/  LDS R30, [R25+0xc] ;  /* 0x00000c00191e7984 */ /* 0x000e220000000800 */
[C---:B--2---:R-:W-:Y:S01]  /*0eb0*/  FSETP.GEU.AND P6, PT, R33.reuse, -R8, PT ;  /* 0x800000082100720b */ /* 0x044fe20003fce000 */
[----:B------:R-:W-:Y:S01]  /*0ec0*/  FADD R8, R33, R8 ;  /* 0x0000000821087221 */ /* 0x000fe20000000000 */
[C---:B-----5:R-:W-:Y:S01]  /*0ed0*/  FSETP.GEU.AND P0, PT, R4.reuse, -R13, PT ;  /* 0x8000000d0400720b */ /* 0x060fe20003f0e000 */
[----:B----4-:R-:W2:Y:S01]  /*0ee0*/  S2R R7, SR_TID.X ;  /* 0x0000000000077919 */ /* 0x010ea20000002100 */
[----:B------:R-:W-:-:S02]  /*0ef0*/  FADD R13, R4, R13 ;  /* 0x0000000d040d7221 */ /* 0x000fc40000000000 */
[----:B------:R-:W-:Y:S02]  /*0f00*/  FSEL R4, R8, RZ, P6 ;  /* 0x000000ff08047208 */ /* 0x000fe40003000000 */
[C---:B-1----:R-:W-:Y:S01]  /*0f10*/  FSETP.GEU.AND P6, PT, R39.reuse, -R12, PT ;  /* 0x8000000c2700720b */ /* 0x042fe20003fce000 */
[----:B------:R-:W-:Y:S01]  /*0f20*/  FADD R12, R39, R12 ;  /* 0x0000000c270c7221 */ /* 0x000fe20000000000 */
[----:B------:R-:W-:-:S04]  /*0f30*/  FSETP.GEU.AND P4, PT, R37, -R10, PT ;  /* 0x8000000a2500720b */ /* 0x000fc80003f8e000 */
[----:B------:R-:W-:Y:S02]  /*0f40*/  FSEL R12, R12, RZ, P6 ;  /* 0x000000ff0c0c7208 */ /* 0x000fe40003000000 */
[C---:B---3--:R-:W-:Y:S01]  /*0f50*/  FSETP.GEU.AND P6, PT, R45.reuse, -R16, PT ;  /* 0x800000102d00720b */ /* 0x048fe20003fce000 */
[----:B------:R-:W-:Y:S01]  /*0f60*/  FADD R16, R45, R16 ;  /* 0x000000102d107221 */ /* 0x000fe20000000000 */
[----:B------:R-:W-:Y:S01]  /*0f70*/  FSETP.GEU.AND P3, PT, R35, -R9, PT ;  /* 0x800000092300720b */ /* 0x000fe20003f6e000 */
[----:B------:R-:W-:Y:S01]  /*0f80*/  FADD R10, R37, R10 ;  /* 0x0000000a250a7221 */ /* 0x000fe20000000000 */
[----:B------:R-:W-:Y:S01]  /*0f90*/  FADD R9, R35, R9 ;  /* 0x0000000923097221 */ /* 0x000fe20000000000 */
[C---:B------:R-:W-:Y:S01]  /*0fa0*/  FSETP.GEU.AND P5, PT, R29.reuse, -R11, PT ;  /* 0x8000000b1d00720b */ /* 0x040fe20003fae000 */
[----:B------:R-:W-:Y:S01]  /*0fb0*/  FADD R11, R29, R11 ;  /* 0x0000000b1d0b7221 */ /* 0x000fe20000000000 */
[----:B------:R-:W-:Y:S01]  /*0fc0*/  BAR.SYNC.DEFER_BLOCKING 0x0 ;  /* 0x0000000000007b1d */ /* 0x000fe20000010000 */
[C---:B------:R-:W-:Y:S01]  /*0fd0*/  FSETP.GEU.AND P2, PT, R24.reuse, -R15, PT ;  /* 0x8000000f1800720b */ /* 0x040fe20003f4e000 */
[----:B------:R-:W-:Y:S01]  /*0fe0*/  FADD R15, R24, R15 ;  /* 0x0000000f180f7221 */ /* 0x000fe20000000000 */
[C---:B------:R-:W-:Y:S01]  /*0ff0*/  FSETP.GEU.AND P1, PT, R43.reuse, -R14, PT ;  /* 0x8000000e2b00720b */ /* 0x040fe20003f2e000 */
[----:B------:R-:W-:Y:S01]  /*1000*/  FADD R14, R43, R14 ;  /* 0x0000000e2b0e7221 */ /* 0x000fe20000000000 */
[----:B------:R-:W-:-:S02]  /*1010*/  FSEL R16, R16, RZ, P6 ;  /* 0x000000ff10107208 */ /* 0x000fc40003000000 */
[C---:B0-----:R-:W-:Y:S01]  /*1020*/  FSETP.GEU.AND P6, PT, R31.reuse, -R20, PT ;  /* 0x800000141f00720b */ /* 0x041fe20003fce000 */
[----:B------:R-:W-:Y:S01]  /*1030*/  FADD R20, R31, R20 ;  /* 0x000000141f147221 */ /* 0x000fe20000000000 */
[----:B------:R-:W-:Y:S02]  /*1040*/  FSEL R8, R9, RZ, P3 ;  /* 0x000000ff09087208 */ /* 0x000fe40001800000 */
[----:B------:R-:W-:Y:S02]  /*1050*/  FSEL R10, R10, RZ, P4 ;  /* 0x000000ff0a0a7208 */ /* 0x000fe40002000000 */
[C---:B------:R-:W-:Y:S01]  /*1060*/  FSETP.GEU.AND P3, PT, R28.reuse, -R19, PT ;  /* 0x800000131c00720b */ /* 0x040fe20003f6e000 */
[----:B------:R-:W-:Y:S01]  /*1070*/  FADD R19, R28, R19 ;  /* 0x000000131c137221 */ /* 0x000fe20000000000 */
[C---:B------:R-:W-:Y:S01]  /*1080*/  FSETP.GEU.AND P4, PT, R26.reuse, -R18, PT ;  /* 0x800000121a00720b */ /* 0x040fe20003f8e000 */
[----:B------:R-:W-:Y:S01]  /*1090*/  FADD R18, R26, R18 ;  /* 0x000000121a127221 */ /* 0x000fe20000000000 */
[----:B------:R-:W-:-:S02]  /*10a0*/  FSEL R24, R11, RZ, P5 ;  /* 0x000000ff0b187208 */ /* 0x000fc40002800000 */
[----:B------:R-:W-:Y:S02]  /*10b0*/  FSEL R26, R13, RZ, P0 ;  /* 0x000000ff0d1a7208 */ /* 0x000fe40000000000 */
[----:B------:R-:W-:Y:S02]  /*10c0*/  FSEL R14, R14, RZ, P1 ;  /* 0x000000ff0e0e7208 */ /* 0x000fe40000800000 */
[----:B------:R-:W-:Y:S02]  /*10d0*/  FSEL R28, R15, RZ, P2 ;  /* 0x000000ff0f1c7208 */ /* 0x000fe40001000000 */
[----:B------:R-:W-:Y:S02]  /*10e0*/  LEA R27, R38, R27, 0x2 ;  /* 0x0000001b261b7211 */ /* 0x000fe400078e10ff */
[C---:B------:R-:W-:Y:S01]  /*10f0*/  FSETP.GEU.AND P5, PT, R6.reuse, -R17, PT ;  /* 0x800000110600720b */ /* 0x040fe20003fae000 */
[----:B------:R-:W-:Y:S01]  /*1100*/  FADD R6, R6, R17 ;  /* 0x0000001106067221 */ /* 0x000fe20000000000 */
[C---:B------:R-:W-:Y:S01]  /*1110*/  FSETP.GEU.AND P0, PT, R36.reuse, -R22, PT ;  /* 0x800000162400720b */ /* 0x040fe20003f0e000 */
[----:B------:R-:W-:Y:S01]  /*1120*/  FADD R22, R36, R22 ;  /* 0x0000001624167221 */ /* 0x000fe20000000000 */
[C---:B------:R-:W-:Y:S01]  /*1130*/  FSETP.GEU.AND P1, PT, R32.reuse, -R21, PT ;  /* 0x800000152000720b */ /* 0x040fe20003f2e000 */
[----:B------:R-:W-:Y:S01]  /*1140*/  FADD R21, R32, R21 ;  /* 0x0000001520157221 */ /* 0x000fe20000000000 */
[C---:B------:R-:W-:Y:S01]  /*1150*/  FSETP.GEU.AND P2, PT, R30.reuse, -R23, PT ;  /* 0x800000171e00720b */ /* 0x040fe20003f4e000 */
[----:B------:R-:W-:Y:S01]  /*1160*/  FADD R23, R30, R23 ;  /* 0x000000171e177221 */ /* 0x000fe20000000000 */
[----:B------:R-:W-:Y:S01]  /*1170*/  FSEL R20, R20, RZ, P6 ;  /* 0x000000ff14147208 */ /* 0x000fe20003000000 */
[----:B------:R0:W-:Y:S01]  /*1180*/  STS [R27+0x50], R8 ;  /* 0x000050081b007388 */ /* 0x0001e20000000800 */
[----:B------:R-:W-:-:S02]  /*1190*/  FSEL R6, R6, RZ, P5 ;  /* 0x000000ff06067208 */ /* 0x000fc40002800000 */
[----:B------:R-:W-:Y:S01]  /*11a0*/  FSEL R18, R18, RZ, P4 ;  /* 0x000000ff12127208 */ /* 0x000fe20002000000 */
[----:B------:R1:W-:Y:S01]  /*11b0*/  STS [R27+0xa0], R10 ;  /* 0x0000a00a1b007388 */ /* 0x0003e20000000800 */
[----:B------:R-:W-:-:S03]  /*11c0*/  FSEL R22, R22, RZ, P0 ;  /* 0x000000ff16167208 */ /* 0x000fc60000000000 */
[----:B------:R3:W-:Y:S01]  /*11d0*/  STS [R27+0x30], R20 ;  /* 0x000030141b007388 */ /* 0x0007e20000000800 */
[----:B0-----:R-:W-:-:S03]  /*11e0*/  FSEL R8, R19, RZ, P3 ;  /* 0x000000ff13087208 */ /* 0x001fc60001800000 */
[----:B------:R2:W-:Y:S01]  /*11f0*/  STS [R27], R4 ;  /* 0x000000041b007388 */ /* 0x0005e20000000800 */
[----:B-1----:R-:W-:Y:S02]  /*1200*/  FSEL R10, R21, RZ, P1 ;  /* 0x000000ff150a7208 */ /* 0x002fe40000800000 */
[----:B---3--:R-:W-:Y:S01]  /*1210*/  FSEL R20, R23, RZ, P2 ;  /* 0x000000ff17147208 */ /* 0x008fe20001000000 */
[----:B------:R-:W-:Y:S01]  /*1220*/  STS [R27+0xf0], R24 ;  /* 0x0000f0181b007388 */ /* 0x000fe20000000800 */
[----:B--2---:R-:W-:-:S03]  /*1230*/  IMAD.SHL.U32 R4, R7, 0x4, RZ ;  /* 0x0000000407047824 */ /* 0x004fc600078e00ff */
[----:B------:R-:W-:Y:S04]  /*1240*/  STS [R27+0x10], R12 ;  /* 0x0000100c1b007388 */ /* 0x000fe80000000800 */
[----:B------:R-:W-:Y:S01]  /*1250*/  STS [R27+0x60], R26 ;  /* 0x0000601a1b007388 */ /* 0x000fe20000000800 */
[----:B------:R-:W-:-:S03]  /*1260*/  LOP3.LUT R4, R4, 0x3fc, RZ, 0xc0, !PT ;  /* 0x000003fc04047812 */ /* 0x000fc600078ec0ff */
[----:B------:R-:W-:Y:S04]  /*1270*/  STS [R27+0xb0], R14 ;  /* 0x0000b00e1b007388 */ /* 0x000fe80000000800 */
[----:B------:R-:W-:Y:S04]  /*1280*/  STS [R27+0x100], R28 ;  /* 0x0001001c1b007388 */ /* 0x000fe80000000800 */
[----:B------:R-:W-:Y:S04]  /*1290*/  STS [R27+0x20], R16 ;  /* 0x000020101b007388 */ /* 0x000fe80000000800 */
[----:B------:R0:W-:Y:S04]  /*12a0*/  STS [R27+0x70], R6 ;  /* 0x000070061b007388 */ /* 0x0001e80000000800 */
[----:B------:R-:W-:Y:S04]  /*12b0*/  STS [R27+0xc0], R18 ;  /* 0x0000c0121b007388 */ /* 0x000fe80000000800 */
[----:B------:R-:W-:Y:S04]  /*12c0*/  STS [R27+0x110], R8 ;  /* 0x000110081b007388 */ /* 0x000fe80000000800 */
[----:B------:R-:W-:Y:S04]  /*12d0*/  STS [R27+0x80], R10 ;  /* 0x0000800a1b007388 */ /* 0x000fe80000000800 */
[----:B------:R-:W-:Y:S04]  /*12e0*/  STS [R27+0xd0], R22 ;  /* 0x0000d0161b007388 */ /* 0x000fe80000000800 */
[----:B------:R1:W-:Y:S01]  /*12f0*/  STS [R27+0x120], R20 ;  /* 0x000120141b007388 */ /* 0x0003e20000000800 */
[----:B------:R-:W-:-:S02]  /*1300*/  LOP3.LUT R7, R4, 0x400, RZ, 0xfc, !PT ;  /* 0x0000040004077812 */ /* 0x000fc400078efcff */
[----:B------:R-:W-:Y:S02]  /*1310*/  LOP3.LUT R11, R4, 0x800, RZ, 0xfc, !PT ;  /* 0x00000800040b7812 */ /* 0x000fe400078efcff */
[----:B0-----:R-:W-:Y:S02]  /*1320*/  LOP3.LUT R6, R3, 0xfc, RZ, 0xc0, !PT ;  /* 0x000000fc03067812 */ /* 0x001fe400078ec0ff */
[----:B------:R-:W-:Y:S02]  /*1330*/  LOP3.LUT R9, R7, 0x7f0, RZ, 0xc0, !PT ;  /* 0x000007f007097812 */ /* 0x000fe400078ec0ff */
[----:B------:R-:W-:Y:S02]  /*1340*/  LOP3.LUT R11, R11, 0xbf0, RZ, 0xc0, !PT ;  /* 0x00000bf00b0b7812 */ /* 0x000fe400078ec0ff */
[----:B------:R-:W-:Y:S01]  /*1350*/  LEA R7, R6, UR4, 0x2 ;  /* 0x0000000406077c11 */ /* 0x000fe2000f8e10ff */
[----:B------:R-:W-:Y:S02]  /*1360*/  VIADD R9, R9, UR4 ;  /* 0x0000000409097c36 */ /* 0x000fe40008000000 */
[----:B------:R-:W-:-:S02]  /*1370*/  VIADD R11, R11, UR4 ;  /* 0x000000040b0b7c36 */ /* 0x000fc40008000000 */
[C---:B------:R-:W-:Y:S01]  /*1380*/  IMAD R16, R4.reuse, 0x4, R7 ;  /* 0x0000000404107824 */ /* 0x040fe200078e0207 */
[----:B------:R-:W-:Y:S01]  /*1390*/  BAR.SYNC.DEFER_BLOCKING 0x0 ;  /* 0x0000000000007b1d */ /* 0x000fe20000010000 */
[C---:B------:R-:W-:Y:S01]  /*13a0*/  LEA R12, R4.reuse, R9, 0x2 ;  /* 0x00000009040c7211 */ /* 0x040fe200078e10ff */
[----:B------:R-:W-:Y:S01]  /*13b0*/  IMAD R11, R4, 0x4, R11 ;  /* 0x00000004040b7824 */ /* 0x000fe200078e020b */
[----:B------:R-:W-:-:S05]  /*13c0*/  SHF.R.U32.HI R3, RZ, 0x2, R3 ;  /* 0x00000002ff037819 */ /* 0x000fca0000011603 */
[----:B------:R-:W0:Y:S01]  /*13d0*/  LDC.64 R6, c[0x0][0x240] ;  /* 0x00009000ff067b82 */ /* 0x000e220000000a00 */
[----:B------:R-:W-:Y:S01]  /*13e0*/  SGXT.U32 R3, R3, 0x6 ;  /* 0x000000060303781a */ /* 0x000fe20000000000 */
[----:B------:R-:W2:Y:S04]  /*13f0*/  LDS.128 R16, [R16] ;  /* 0x0000000010107984 */ /* 0x000ea80000000c00 */
[----:B------:R-:W3:Y:S04]  /*1400*/  LDS.128 R12, [R12+0x1000] ;  /* 0x001000000c0c7984 */ /* 0x000ee80000000c00 */
[----:B------:R-:W4:Y:S01]  /*1410*/  LDS.128 R8, [R11+0x2000] ;  /* 0x002000000b087984 */ /* 0x000f220000000c00 */
[----:B------:R-:W-:-:S02]  /*1420*/  LOP3.LUT R0, R0, 0xc, R5, 0xf8, !PT ;  /* 0x0000000c00007812 */ /* 0x000fc400078ef805 */
[----:B------:R-:W-:Y:S02]  /*1430*/  PRMT R3, R3, 0x6540, R2 ;  /* 0x0000654003037816 */ /* 0x000fe40000000002 */
[C---:B------:R-:W-:Y:S01]  /*1440*/  ISETP.GE.AND P0, PT, R0.reuse, 0x10, PT ;  /* 0x000000100000780c */ /* 0x040fe20003f06270 */
[----:B------:R-:W-:Y:S01]  /*1450*/  IMAD.SHL.U32 R24, R0, 0x200, RZ ;  /* 0x0000020000187824 */ /* 0x000fe200078e00ff */
[C---:B------:R-:W-:Y:S02]  /*1460*/  LOP3.LUT R5, R3.reuse, 0x40, RZ, 0xfc, !PT ;  /* 0x0000004003057812 */ /* 0x040fe400078efcff */
[C---:B------:R-:W-:Y:S02]  /*1470*/  LOP3.LUT R2, R3.reuse, 0x80, RZ, 0xfc, !PT ;  /* 0x0000008003027812 */ /* 0x040fe400078efcff */
[----:B-1----:R-:W-:Y:S02]  /*1480*/  LOP3.LUT R20, R4, 0xc00, RZ, 0xfc, !PT ;  /* 0x00000c0004147812 */ /* 0x002fe400078efcff */
[----:B------:R-:W-:-:S02]  /*1490*/  LOP3.LUT R0, R3, 0xc0, RZ, 0xfc, !PT ;  /* 0x000000c003007812 */ /* 0x000fc400078efcff */
[----:B------:R-:W-:Y:S02]  /*14a0*/  ISETP.LT.AND P3, PT, R3, 0x200, !P0 ;  /* 0x000002000300780c */ /* 0x000fe40004761270 */
[----:B------:R-:W-:Y:S02]  /*14b0*/  ISETP.LT.AND P2, PT, R5, 0x200, !P0 ;  /* 0x000002000500780c */ /* 0x000fe40004741270 */
[----:B------:R-:W-:Y:S01]  /*14c0*/  ISETP.LT.AND P1, PT, R2, 0x200, !P0 ;  /* 0x000002000200780c */ /* 0x000fe20004721270 */
[--C-:B------:R-:W-:Y:S01]  /*14d0*/  IMAD R3, R3, 0x4, R24.reuse ;  /* 0x0000000403037824 */ /* 0x100fe200078e0218 */
[----:B------:R-:W-:Y:S02]  /*14e0*/  LOP3.LUT R20, R20, 0xff0, RZ, 0xc0, !PT ;  /* 0x00000ff014147812 */ /* 0x000fe400078ec0ff */
[----:B------:R-:W-:Y:S01]  /*14f0*/  ISETP.LT.AND P0, PT, R0, 0x200, !P0 ;  /* 0x000002000000780c */ /* 0x000fe20004701270 */
[----:B------:R-:W-:Y:S01]  /*1500*/  IMAD R21, R5, 0x4, R24 ;  /* 0x0000000405157824 */ /* 0x000fe200078e0218 */
[----:B------:R-:W-:Y:S01]  /*1510*/  LEA R23, R2, R24, 0x2 ;  /* 0x0000001802177211 */ /* 0x000fe200078e10ff */
[----:B------:R-:W-:-:S02]  /*1520*/  VIADD R5, R20, UR4 ;  /* 0x0000000414057c36 */ /* 0x000fc40008000000 */
[----:B0-----:R-:W-:-:S04]  /*1530*/  IMAD.WIDE R2, R3, 0x4, R6 ;  /* 0x0000000403027825 */ /* 0x001fc800078e0206 */
[--C-:B------:R-:W-:Y:S01]  /*1540*/  IMAD.WIDE R20, R21, 0x4, R6.reuse ;  /* 0x0000000415147825 */ /* 0x100fe200078e0206 */
[----:B--2---:R0:W-:Y:S03]  /*1550*/  @P3 STG.E.128 desc[UR6][R2.64], R16 ;  /* 0x0000001002003986 */ /* 0x0041e6000c101d06 */
[----:B------:R-:W-:Y:S01]  /*1560*/  IMAD.WIDE R22, R23, 0x4, R6 ;  /* 0x0000000417167825 */ /* 0x000fe200078e0206 */
[----:B---3--:R0:W-:Y:S04]  /*1570*/  @P2 STG.E.128 desc[UR6][R20.64], R12 ;  /* 0x0000000c14002986 */ /* 0x0081e8000c101d06 */
[----:B----4-:R0:W-:Y:S01]  /*1580*/  @P1 STG.E.128 desc[UR6][R22.64], R8 ;  /* 0x0000000816001986 */ /* 0x0101e2000c101d06 */
[----:B------:R-:W-:Y:S01]  /*1590*/  IMAD R5, R4, 0x4, R5 ;  /* 0x0000000404057824 */ /* 0x000fe200078e0205 */
[----:B0-----:R-:W-:Y:S06]  /*15a0*/  @!P0 EXIT ;  /* 0x000000000000894d */ /* 0x001fec0003800000 */
[----:B0-----:R-:W0:Y:S01]  /*15b0*/  LDS.128 R8, [R5+0x3000] ;  /* 0x0030000005087984 */ /* 0x001e220000000c00 */
[----:B------:R-:W-:-:S04]  /*15c0*/  IMAD R3, R0, 0x4, R24 ;  /* 0x0000000400037824 */ /* 0x000fc800078e0218 */
[----:B------:R-:W-:-:S05]  /*15d0*/  IMAD.WIDE R6, R3, 0x4, R6 ;  /* 0x0000000403067825 */ /* 0x000fca00078e0206 */
[----:B0-----:R-:W-:Y:S01]  /*15e0*/  STG.E.128 desc[UR6][R6.64], R8 ;  /* 0x0000000806007986 */ /* 0x001fe2000c101d06 */
[----:B------:R-:W-:Y:S05]  /*15f0*/  EXIT ;  /* 0x000000000000794d */ /* 0x000fea0003800000 */
.L_x_0:
[----:B------:R-:W-:-:S00]  /*1600*/  BRA `(.L_x_0) ;  /* 0xfffffffc00fc7947 */ /* 0x000fc0000383ffff */
[----:B------:R-:W-:-:S00]  /*1610*/  NOP ;  /* 0x0000000000007918 */ /* 0x000fc00000000000 */
        /* <DEDUP_REMOVED lines=14> */
.L_x_1:


//--------------------- .nv.global.init           --------------------------
	.section	.nv.global.init,"aw",@progbits
.nv.global.init:
	.type		_$_str,@object
	.size		_$_str,(_$_str_$_2 - _$_str)
_$_str:
        /*0000*/ 	.byte	0x5f, 0x5f, 0x43, 0x55, 0x44, 0x41, 0x5f, 0x46, 0x54, 0x5a, 0x00
	.type		_$_str_$_2,@object
	.size		_$_str_$_2,(.L_1 - _$_str_$_2)
_$_str_$_2:
        /*000b*/ 	.byte	0x5f, 0x5f, 0x43, 0x55, 0x44, 0x41, 0x5f, 0x50, 0x52, 0x45, 0x43, 0x5f, 0x53, 0x51, 0x52, 0x54
        /*001b*/ 	.byte	0x00
.L_1:


//--------------------- .nv.shared.triton_poi_fused__native_batch_norm_legit_no_training_add_relu_25 --------------------------
	.section	.nv.shared.triton_poi_fused__native_batch_norm_legit_no_training_add_relu_25,"aw",@nobits
	.sectionflags	@""
	.align	16
	.zero		1024


//--------------------- .nv.constant0.triton_poi_fused__native_batch_norm_legit_no_training_add_relu_25 --------------------------
	.section	.nv.constant0.triton_poi_fused__native_batch_norm_legit_no_training_add_relu_25,"a",@progbits
	.sectionflags	@""
	.align	4
.nv.constant0.triton_poi_fused__native_batch_norm_legit_no_training_add_relu_25:
	.zero		592
